//
// Generated by NVIDIA NVVM Compiler
//
// Compiler Build ID: CL-36424714
// Cuda compilation tools, release 13.0, V13.0.88
// Based on NVVM 20.0.0
//

.version 9.0
.target sm_100
.address_size 64

	// .globl	_Z10sqrtKernelPfPx
.extern .shared .align 16 .b8 warp_partial_sum[];

.visible .entry _Z10sqrtKernelPfPx(
	.param .u64 .ptr .align 1 _Z10sqrtKernelPfPx_param_0,
	.param .u64 .ptr .align 1 _Z10sqrtKernelPfPx_param_1
)
{
	.reg .b32 	%f<2>;
	.reg .b64 	%rd<6>;
	.reg .b64 	%fd<3>;

	ld.param.u64 	%rd1, [_Z10sqrtKernelPfPx_param_0];
	ld.param.u64 	%rd2, [_Z10sqrtKernelPfPx_param_1];
	cvta.to.global.u64 	%rd3, %rd1;
	cvta.to.global.u64 	%rd4, %rd2;
	ld.global.nc.u64 	%rd5, [%rd4];
	cvt.rn.f64.s64 	%fd1, %rd5;
	sqrt.rn.f64 	%fd2, %fd1;
	cvt.rn.f32.f64 	%f1, %fd2;
	st.global.f32 	[%rd3], %f1;
	ret;

}
	// .globl	_Z16gridStrideKernelILj8EEvjPKiPx
.visible .entry _Z16gridStrideKernelILj8EEvjPKiPx(
	.param .u32 _Z16gridStrideKernelILj8EEvjPKiPx_param_0,
	.param .u64 .ptr .align 1 _Z16gridStrideKernelILj8EEvjPKiPx_param_1,
	.param .u64 .ptr .align 1 _Z16gridStrideKernelILj8EEvjPKiPx_param_2
)
{
	.reg .pred 	%p<23>;
	.reg .b32 	%r<52>;
	.reg .b64 	%rd<38>;

	ld.param.u32 	%r7, [_Z16gridStrideKernelILj8EEvjPKiPx_param_0];
	ld.param.u64 	%rd11, [_Z16gridStrideKernelILj8EEvjPKiPx_param_1];
	ld.param.u64 	%rd13, [_Z16gridStrideKernelILj8EEvjPKiPx_param_2];
	cvta.to.global.u64 	%rd1, %rd13;
	mov.u32 	%r1, %tid.x;
	mov.u32 	%r8, %ctaid.x;
	shl.b32 	%r9, %r8, 8;
	add.s32 	%r51, %r9, %r1;
	setp.ge.u32 	%p1, %r51, %r7;
	mov.b64 	%rd36, 0;
	@%p1 bra 	$L__BB1_3;
	mov.u32 	%r10, %nctaid.x;
	shl.b32 	%r3, %r10, 8;
	cvta.to.global.u64 	%rd2, %rd11;
	mov.b64 	%rd36, 0;
$L__BB1_2:
	mul.wide.u32 	%rd15, %r51, 4;
	add.s64 	%rd16, %rd2, %rd15;
	ld.global.nc.u32 	%r11, [%rd16];
	mul.lo.s32 	%r12, %r11, %r11;
	cvt.u64.u32 	%rd17, %r12;
	add.s64 	%rd36, %rd36, %rd17;
	add.s32 	%r51, %r51, %r3;
	setp.lt.u32 	%p2, %r51, %r7;
	@%p2 bra 	$L__BB1_2;
$L__BB1_3:
	// begin inline asm
	mov.b64 {%r13,%r14}, %rd36;
	// end inline asm
	shfl.sync.down.b32	%r16|%p3, %r14, 16, 31, -1;
	shfl.sync.down.b32	%r15|%p4, %r13, 16, 31, -1;
	// begin inline asm
	mov.b64 %rd19, {%r15,%r16};
	// end inline asm
	add.s64 	%rd20, %rd19, %rd36;
	// begin inline asm
	mov.b64 {%r17,%r18}, %rd20;
	// end inline asm
	shfl.sync.down.b32	%r20|%p5, %r18, 8, 31, 65535;
	shfl.sync.down.b32	%r19|%p6, %r17, 8, 31, 65535;
	// begin inline asm
	mov.b64 %rd21, {%r19,%r20};
	// end inline asm
	add.s64 	%rd22, %rd21, %rd20;
	// begin inline asm
	mov.b64 {%r21,%r22}, %rd22;
	// end inline asm
	shfl.sync.down.b32	%r24|%p7, %r22, 4, 31, 255;
	shfl.sync.down.b32	%r23|%p8, %r21, 4, 31, 255;
	// begin inline asm
	mov.b64 %rd23, {%r23,%r24};
	// end inline asm
	add.s64 	%rd24, %rd23, %rd22;
	// begin inline asm
	mov.b64 {%r25,%r26}, %rd24;
	// end inline asm
	shfl.sync.down.b32	%r28|%p9, %r26, 2, 31, 15;
	shfl.sync.down.b32	%r27|%p10, %r25, 2, 31, 15;
	// begin inline asm
	mov.b64 %rd25, {%r27,%r28};
	// end inline asm
	add.s64 	%rd26, %rd25, %rd24;
	// begin inline asm
	mov.b64 {%r29,%r30}, %rd26;
	// end inline asm
	shfl.sync.down.b32	%r32|%p11, %r30, 1, 31, 3;
	shfl.sync.down.b32	%r31|%p12, %r29, 1, 31, 3;
	// begin inline asm
	mov.b64 %rd27, {%r31,%r32};
	// end inline asm
	add.s64 	%rd6, %rd27, %rd26;
	and.b32  	%r6, %r1, 31;
	setp.ne.s32 	%p13, %r6, 0;
	@%p13 bra 	$L__BB1_5;
	shr.u32 	%r33, %r1, 2;
	mov.u32 	%r34, warp_partial_sum;
	add.s32 	%r35, %r34, %r33;
	st.shared.u64 	[%r35], %rd6;
$L__BB1_5:
	bar.sync 	0;
	setp.gt.u32 	%p14, %r1, 31;
	@%p14 bra 	$L__BB1_9;
	setp.ne.s32 	%p15, %r6, 0;
	shl.b32 	%r48, %r6, 3;
	mov.u32 	%r49, warp_partial_sum;
	add.s32 	%r50, %r49, %r48;
	ld.shared.u64 	%rd28, [%r50];
	// begin inline asm
	mov.b64 {%r36,%r37}, %rd28;
	// end inline asm
	shfl.sync.down.b32	%r39|%p16, %r37, 4, 31, 255;
	shfl.sync.down.b32	%r38|%p17, %r36, 4, 31, 255;
	// begin inline asm
	mov.b64 %rd29, {%r38,%r39};
	// end inline asm
	add.s64 	%rd30, %rd29, %rd28;
	// begin inline asm
	mov.b64 {%r40,%r41}, %rd30;
	// end inline asm
	shfl.sync.down.b32	%r43|%p18, %r41, 2, 31, 15;
	shfl.sync.down.b32	%r42|%p19, %r40, 2, 31, 15;
	// begin inline asm
	mov.b64 %rd31, {%r42,%r43};
	// end inline asm
	add.s64 	%rd32, %rd31, %rd30;
	// begin inline asm
	mov.b64 {%r44,%r45}, %rd32;
	// end inline asm
	shfl.sync.down.b32	%r47|%p20, %r45, 1, 31, 3;
	shfl.sync.down.b32	%r46|%p21, %r44, 1, 31, 3;
	// begin inline asm
	mov.b64 %rd33, {%r46,%r47};
	// end inline asm
	add.s64 	%rd7, %rd33, %rd32;
	@%p15 bra 	$L__BB1_9;
	ld.global.u64 	%rd37, [%rd1];
$L__BB1_8:
	add.s64 	%rd34, %rd7, %rd37;
	atom.relaxed.global.cas.b64 	%rd10, [%rd1], %rd37, %rd34;
	setp.ne.s64 	%p22, %rd37, %rd10;
	mov.u64 	%rd37, %rd10;
	@%p22 bra 	$L__BB1_8;
$L__BB1_9:
	ret;

}
	// .globl	_Z16gridStrideKernelILj9EEvjPKiPx
.visible .entry _Z16gridStrideKernelILj9EEvjPKiPx(
	.param .u32 _Z16gridStrideKernelILj9EEvjPKiPx_param_0,
	.param .u64 .ptr .align 1 _Z16gridStrideKernelILj9EEvjPKiPx_param_1,
	.param .u64 .ptr .align 1 _Z16gridStrideKernelILj9EEvjPKiPx_param_2
)
{
	.reg .pred 	%p<25>;
	.reg .b32 	%r<56>;
	.reg .b64 	%rd<40>;

	ld.param.u32 	%r7, [_Z16gridStrideKernelILj9EEvjPKiPx_param_0];
	ld.param.u64 	%rd11, [_Z16gridStrideKernelILj9EEvjPKiPx_param_1];
	ld.param.u64 	%rd13, [_Z16gridStrideKernelILj9EEvjPKiPx_param_2];
	cvta.to.global.u64 	%rd1, %rd13;
	mov.u32 	%r1, %tid.x;
	mov.u32 	%r8, %ctaid.x;
	shl.b32 	%r9, %r8, 9;
	add.s32 	%r55, %r9, %r1;
	setp.ge.u32 	%p1, %r55, %r7;
	mov.b64 	%rd38, 0;
	@%p1 bra 	$L__BB2_3;
	mov.u32 	%r10, %nctaid.x;
	shl.b32 	%r3, %r10, 9;
	cvta.to.global.u64 	%rd2, %rd11;
	mov.b64 	%rd38, 0;
$L__BB2_2:
	mul.wide.u32 	%rd15, %r55, 4;
	add.s64 	%rd16, %rd2, %rd15;
	ld.global.nc.u32 	%r11, [%rd16];
	mul.lo.s32 	%r12, %r11, %r11;
	cvt.u64.u32 	%rd17, %r12;
	add.s64 	%rd38, %rd38, %rd17;
	add.s32 	%r55, %r55, %r3;
	setp.lt.u32 	%p2, %r55, %r7;
	@%p2 bra 	$L__BB2_2;
$L__BB2_3:
	// begin inline asm
	mov.b64 {%r13,%r14}, %rd38;
	// end inline asm
	shfl.sync.down.b32	%r16|%p3, %r14, 16, 31, -1;
	shfl.sync.down.b32	%r15|%p4, %r13, 16, 31, -1;
	// begin inline asm
	mov.b64 %rd19, {%r15,%r16};
	// end inline asm
	add.s64 	%rd20, %rd19, %rd38;
	// begin inline asm
	mov.b64 {%r17,%r18}, %rd20;
	// end inline asm
	shfl.sync.down.b32	%r20|%p5, %r18, 8, 31, 65535;
	shfl.sync.down.b32	%r19|%p6, %r17, 8, 31, 65535;
	// begin inline asm
	mov.b64 %rd21, {%r19,%r20};
	// end inline asm
	add.s64 	%rd22, %rd21, %rd20;
	// begin inline asm
	mov.b64 {%r21,%r22}, %rd22;
	// end inline asm
	shfl.sync.down.b32	%r24|%p7, %r22, 4, 31, 255;
	shfl.sync.down.b32	%r23|%p8, %r21, 4, 31, 255;
	// begin inline asm
	mov.b64 %rd23, {%r23,%r24};
	// end inline asm
	add.s64 	%rd24, %rd23, %rd22;
	// begin inline asm
	mov.b64 {%r25,%r26}, %rd24;
	// end inline asm
	shfl.sync.down.b32	%r28|%p9, %r26, 2, 31, 15;
	shfl.sync.down.b32	%r27|%p10, %r25, 2, 31, 15;
	// begin inline asm
	mov.b64 %rd25, {%r27,%r28};
	// end inline asm
	add.s64 	%rd26, %rd25, %rd24;
	// begin inline asm
	mov.b64 {%r29,%r30}, %rd26;
	// end inline asm
	shfl.sync.down.b32	%r32|%p11, %r30, 1, 31, 3;
	shfl.sync.down.b32	%r31|%p12, %r29, 1, 31, 3;
	// begin inline asm
	mov.b64 %rd27, {%r31,%r32};
	// end inline asm
	add.s64 	%rd6, %rd27, %rd26;
	and.b32  	%r6, %r1, 31;
	setp.ne.s32 	%p13, %r6, 0;
	@%p13 bra 	$L__BB2_5;
	shr.u32 	%r33, %r1, 2;
	mov.u32 	%r34, warp_partial_sum;
	add.s32 	%r35, %r34, %r33;
	st.shared.u64 	[%r35], %rd6;
$L__BB2_5:
	bar.sync 	0;
	setp.gt.u32 	%p14, %r1, 31;
	@%p14 bra 	$L__BB2_9;
	setp.ne.s32 	%p15, %r6, 0;
	shl.b32 	%r52, %r6, 3;
	mov.u32 	%r53, warp_partial_sum;
	add.s32 	%r54, %r53, %r52;
	ld.shared.u64 	%rd28, [%r54];
	// begin inline asm
	mov.b64 {%r36,%r37}, %rd28;
	// end inline asm
	shfl.sync.down.b32	%r39|%p16, %r37, 8, 31, 65535;
	shfl.sync.down.b32	%r38|%p17, %r36, 8, 31, 65535;
	// begin inline asm
	mov.b64 %rd29, {%r38,%r39};
	// end inline asm
	add.s64 	%rd30, %rd29, %rd28;
	// begin inline asm
	mov.b64 {%r40,%r41}, %rd30;
	// end inline asm
	shfl.sync.down.b32	%r43|%p18, %r41, 4, 31, 255;
	shfl.sync.down.b32	%r42|%p19, %r40, 4, 31, 255;
	// begin inline asm
	mov.b64 %rd31, {%r42,%r43};
	// end inline asm
	add.s64 	%rd32, %rd31, %rd30;
	// begin inline asm
	mov.b64 {%r44,%r45}, %rd32;
	// end inline asm
	shfl.sync.down.b32	%r47|%p20, %r45, 2, 31, 15;
	shfl.sync.down.b32	%r46|%p21, %r44, 2, 31, 15;
	// begin inline asm
	mov.b64 %rd33, {%r46,%r47};
	// end inline asm
	add.s64 	%rd34, %rd33, %rd32;
	// begin inline asm
	mov.b64 {%r48,%r49}, %rd34;
	// end inline asm
	shfl.sync.down.b32	%r51|%p22, %r49, 1, 31, 3;
	shfl.sync.down.b32	%r50|%p23, %r48, 1, 31, 3;
	// begin inline asm
	mov.b64 %rd35, {%r50,%r51};
	// end inline asm
	add.s64 	%rd7, %rd35, %rd34;
	@%p15 bra 	$L__BB2_9;
	ld.global.u64 	%rd39, [%rd1];
$L__BB2_8:
	add.s64 	%rd36, %rd7, %rd39;
	atom.relaxed.global.cas.b64 	%rd10, [%rd1], %rd39, %rd36;
	setp.ne.s64 	%p24, %rd39, %rd10;
	mov.u64 	%rd39, %rd10;
	@%p24 bra 	$L__BB2_8;
$L__BB2_9:
	ret;

}


// ===== COMPILED SASS (sm_100) =====

	.target	sm_100

	.elftype	@"ET_EXEC"


//--------------------- .note.nv.tkinfo           --------------------------
	.section	.note.nv.tkinfo,"",@"SHT_NOTE"
	.sectionflags	@"SHF_NOTE_NV_TKINFO"
	.tkinfo
        /*0018*/ 	.word	0x00000002
        /*0030*/ 	.string	""
        /*0030*/ 	.string	"ptxas"
        /*0030*/ 	.string	"Cuda compilation tools, release 13.0, V13.0.88"
        /*0030*/ 	.string	"Build cuda_13.0.r13.0/compiler.36424714_0"
        /*0030*/ 	.string	"-arch sm_100 -m 64 "



//--------------------- .note.nv.cuinfo           --------------------------
	.section	.note.nv.cuinfo,"",@"SHT_NOTE"
	.sectionflags	@"SHF_NOTE_NV_CUINFO"
        /*0018*/ 	.short	0x0002
        /*001a*/ 	.short	0x0064
        /*001c*/ 	.short	0x0082
	.zero		2


//--------------------- .nv.info                  --------------------------
	.section	.nv.info,"",@"SHT_CUDA_INFO"
	.align	4


	//----- nvinfo : EIATTR_REGCOUNT
	.align		4
        /*0000*/ 	.byte	0x04, 0x2f
        /*0002*/ 	.short	(.L_1 - .L_0)
	.align		4
.L_0:
        /*0004*/ 	.word	index@(_Z10sqrtKernelPfPx)
        /*0008*/ 	.word	0x00000012


	//----- nvinfo : EIATTR_FRAME_SIZE
	.align		4
.L_1:
        /*000c*/ 	.byte	0x04, 0x11
        /*000e*/ 	.short	(.L_3 - .L_2)
	.align		4
.L_2:
        /*0010*/ 	.word	index@($__internal_0_$__cuda_sm20_dsqrt_rn_f64_mediumpath_v1)
        /*0014*/ 	.word	0x00000000


	//----- nvinfo : EIATTR_FRAME_SIZE
	.align		4
.L_3:
        /*0018*/ 	.byte	0x04, 0x11
        /*001a*/ 	.short	(.L_5 - .L_4)
	.align		4
.L_4:
        /*001c*/ 	.word	index@(_Z10sqrtKernelPfPx)
        /*0020*/ 	.word	0x00000000


	//----- nvinfo : EIATTR_REGCOUNT
	.align		4
.L_5:
        /*0024*/ 	.byte	0x04, 0x2f
        /*0026*/ 	.short	(.L_7 - .L_6)
	.align		4
.L_6:
        /*0028*/ 	.word	index@(_Z16gridStrideKernelILj8EEvjPKiPx)
        /*002c*/ 	.word	0x00000012


	//----- nvinfo : EIATTR_FRAME_SIZE
	.align		4
.L_7:
        /*0030*/ 	.byte	0x04, 0x11
        /*0032*/ 	.short	(.L_9 - .L_8)
	.align		4
.L_8:
        /*0034*/ 	.word	index@(_Z16gridStrideKernelILj8EEvjPKiPx)
        /*0038*/ 	.word	0x00000000


	//----- nvinfo : EIATTR_REGCOUNT
	.align		4
.L_9:
        /*003c*/ 	.byte	0x04, 0x2f
        /*003e*/ 	.short	(.L_11 - .L_10)
	.align		4
.L_10:
        /*0040*/ 	.word	index@(_Z16gridStrideKernelILj9EEvjPKiPx)
        /*0044*/ 	.word	0x00000011


	//----- nvinfo : EIATTR_FRAME_SIZE
	.align		4
.L_11:
        /*0048*/ 	.byte	0x04, 0x11
        /*004a*/ 	.short	(.L_13 - .L_12)
	.align		4
.L_12:
        /*004c*/ 	.word	index@(_Z16gridStrideKernelILj9EEvjPKiPx)
        /*0050*/ 	.word	0x00000000


	//----- nvinfo : EIATTR_MIN_STACK_SIZE
	.align		4
.L_13:
        /*0054*/ 	.byte	0x04, 0x12
        /*0056*/ 	.short	(.L_15 - .L_14)
	.align		4
.L_14:
        /*0058*/ 	.word	index@(_Z16gridStrideKernelILj9EEvjPKiPx)
        /*005c*/ 	.word	0x00000000


	//----- nvinfo : EIATTR_MIN_STACK_SIZE
	.align		4
.L_15:
        /*0060*/ 	.byte	0x04, 0x12
        /*0062*/ 	.short	(.L_17 - .L_16)
	.align		4
.L_16:
        /*0064*/ 	.word	index@(_Z16gridStrideKernelILj8EEvjPKiPx)
        /*0068*/ 	.word	0x00000000


	//----- nvinfo : EIATTR_MIN_STACK_SIZE
	.align		4
.L_17:
        /*006c*/ 	.byte	0x04, 0x12
        /*006e*/ 	.short	(.L_19 - .L_18)
	.align		4
.L_18:
        /*0070*/ 	.word	index@(_Z10sqrtKernelPfPx)
        /*0074*/ 	.word	0x00000000
.L_19:


//--------------------- .nv.compat                --------------------------
	.section	.nv.compat,"",@"SHT_CUDA_COMPAT_INFO"
	.align	4
        /*0000*/ 	.byte	0x02, 0x09, 0x00, 0x00, 0x02, 0x02, 0x01, 0x00, 0x02, 0x05, 0x05, 0x00, 0x03, 0x07, 0x01, 0x01
        /*0010*/ 	.byte	0x02, 0x03, 0x00, 0x00, 0x02, 0x06, 0x01, 0x00, 0x04, 0x0b, 0x08, 0x00, 0x01, 0x00, 0x00, 0x00
        /*0020*/ 	.byte	0x00, 0x00, 0x00, 0x00


//--------------------- .nv.info._Z16gridStrideKernelILj9EEvjPKiPx --------------------------
	.section	.nv.info._Z16gridStrideKernelILj9EEvjPKiPx,"",@"SHT_CUDA_INFO"
	.sectionflags	@""
	.align	4


	//----- nvinfo : EIATTR_CUDA_API_VERSION
	.align		4
        /*0000*/ 	.byte	0x04, 0x37
        /*0002*/ 	.short	(.L_21 - .L_20)
.L_20:
        /*0004*/ 	.word	0x00000082


	//----- nvinfo : EIATTR_KPARAM_INFO
	.align		4
.L_21:
        /*0008*/ 	.byte	0x04, 0x17
        /*000a*/ 	.short	(.L_23 - .L_22)
.L_22:
        /*000c*/ 	.word	0x00000000
        /*0010*/ 	.short	0x0002
        /*0012*/ 	.short	0x0010
        /*0014*/ 	.byte	0x00, 0xf5, 0x21, 0x00


	//----- nvinfo : EIATTR_KPARAM_INFO
	.align		4
.L_23:
        /*0018*/ 	.byte	0x04, 0x17
        /*001a*/ 	.short	(.L_25 - .L_24)
.L_24:
        /*001c*/ 	.word	0x00000000
        /*0020*/ 	.short	0x0001
        /*0022*/ 	.short	0x0008
        /*0024*/ 	.byte	0x00, 0xf5, 0x21, 0x00


	//----- nvinfo : EIATTR_KPARAM_INFO
	.align		4
.L_25:
        /*0028*/ 	.byte	0x04, 0x17
        /*002a*/ 	.short	(.L_27 - .L_26)
.L_26:
        /*002c*/ 	.word	0x00000000
        /*0030*/ 	.short	0x0000
        /*0032*/ 	.short	0x0000
        /*0034*/ 	.byte	0x00, 0xf0, 0x11, 0x00


	//----- nvinfo : EIATTR_SPARSE_MMA_MASK
	.align		4
.L_27:
        /*0038*/ 	.byte	0x03, 0x50
        /*003a*/ 	.short	0x0000


	//----- nvinfo : EIATTR_MAXREG_COUNT
	.align		4
        /*003c*/ 	.byte	0x03, 0x1b
        /*003e*/ 	.short	0x00ff


	//----- nvinfo : EIATTR_NUM_BARRIERS
	.align		4
        /*0040*/ 	.byte	0x02, 0x4c
        /*0042*/ 	.byte	0x01
	.zero		1


	//----- nvinfo : EIATTR_MERCURY_ISA_VERSION
	.align		4
        /*0044*/ 	.byte	0x03, 0x5f
        /*0046*/ 	.short	0x0101


	//----- nvinfo : EIATTR_COOP_GROUP_MASK_REGIDS
	.align		4
        /*0048*/ 	.byte	0x04, 0x29
        /*004a*/ 	.short	(.L_29 - .L_28)


	//   ....[0]....
.L_28:
        /*004c*/ 	.word	0xffffffff


	//   ....[1]....
        /*0050*/ 	.word	0xffffffff


	//   ....[2]....
        /*0054*/ 	.word	0x05000006


	//   ....[3]....
        /*0058*/ 	.word	0x05000006


	//   ....[4]....
        /*005c*/ 	.word	0x05000005


	//   ....[5]....
        /*0060*/ 	.word	0x05000005


	//   ....[6]....
        /*0064*/ 	.word	0x05000004


	//   ....[7]....
        /*0068*/ 	.word	0x05000004


	//   ....[8]....
        /*006c*/ 	.word	0x05000002


	//   ....[9]....
        /*0070*/ 	.word	0x05000002


	//   ....[10]....
        /*0074*/ 	.word	0x05000006


	//   ....[11]....
        /*0078*/ 	.word	0x05000006


	//   ....[12]....
        /*007c*/ 	.word	0x05000005


	//   ....[13]....
        /*0080*/ 	.word	0x05000005


	//   ....[14]....
        /*0084*/ 	.word	0x05000004


	//   ....[15]....
        /*0088*/ 	.word	0x05000004


	//   ....[16]....
        /*008c*/ 	.word	0x05000002


	//   ....[17]....
        /*0090*/ 	.word	0x05000002


	//----- nvinfo : EIATTR_COOP_GROUP_INSTR_OFFSETS
	.align		4
.L_29:
        /*0094*/ 	.byte	0x04, 0x28
        /*0096*/ 	.short	(.L_31 - .L_30)


	//   ....[0]....
.L_30:
        /*0098*/ 	.word	0x00000170


	//   ....[1]....
        /*009c*/ 	.word	0x000001a0


	//   ....[2]....
        /*00a0*/ 	.word	0x000001e0


	//   ....[3]....
        /*00a4*/ 	.word	0x000001f0


	//   ....[4]....
        /*00a8*/ 	.word	0x00000220


	//   ....[5]....
        /*00ac*/ 	.word	0x00000230


	//   ....[6]....
        /*00b0*/ 	.word	0x00000270


	//   ....[7]....
        /*00b4*/ 	.word	0x00000280


	//   ....[8]....
        /*00b8*/ 	.word	0x000002e0


	//   ....[9]....
        /*00bc*/ 	.word	0x00000300


	//   ....[10]....
        /*00c0*/ 	.word	0x000003d0


	//   ....[11]....
        /*00c4*/ 	.word	0x000003e0


	//   ....[12]....
        /*00c8*/ 	.word	0x00000410


	//   ....[13]....
        /*00cc*/ 	.word	0x00000420


	//   ....[14]....
        /*00d0*/ 	.word	0x00000450


	//   ....[15]....
        /*00d4*/ 	.word	0x00000470


	//   ....[16]....
        /*00d8*/ 	.word	0x000004a0


	//   ....[17]....
        /*00dc*/ 	.word	0x000004b0


	//----- nvinfo : EIATTR_VRC_CTA_INIT_COUNT
	.align		4
.L_31:
        /*00e0*/ 	.byte	0x02, 0x4a
	.zero		1
	.zero		1


	//----- nvinfo : EIATTR_EXIT_INSTR_OFFSETS
	.align		4
        /*00e4*/ 	.byte	0x04, 0x1c
        /*00e6*/ 	.short	(.L_33 - .L_32)


	//   ....[0]....
.L_32:
        /*00e8*/ 	.word	0x00000370


	//   ....[1]....
        /*00ec*/ 	.word	0x000004c0


	//   ....[2]....
        /*00f0*/ 	.word	0x000005c0


	//----- nvinfo : EIATTR_CRS_STACK_SIZE
	.align		4
.L_33:
        /*00f4*/ 	.byte	0x04, 0x1e
        /*00f6*/ 	.short	(.L_35 - .L_34)
.L_34:
        /*00f8*/ 	.word	0x00000000


	//----- nvinfo : EIATTR_CBANK_PARAM_SIZE
	.align		4
.L_35:
        /*00fc*/ 	.byte	0x03, 0x19
        /*00fe*/ 	.short	0x0018


	//----- nvinfo : EIATTR_PARAM_CBANK
	.align		4
        /*0100*/ 	.byte	0x04, 0x0a
        /*0102*/ 	.short	(.L_37 - .L_36)
	.align		4
.L_36:
        /*0104*/ 	.word	index@(.nv.constant0._Z16gridStrideKernelILj9EEvjPKiPx)
        /*0108*/ 	.short	0x0380
        /*010a*/ 	.short	0x0018


	//----- nvinfo : EIATTR_SW_WAR
	.align		4
.L_37:
        /*010c*/ 	.byte	0x04, 0x36
        /*010e*/ 	.short	(.L_39 - .L_38)
.L_38:
        /*0110*/ 	.word	0x00000008
.L_39:


//--------------------- .nv.info._Z16gridStrideKernelILj8EEvjPKiPx --------------------------
	.section	.nv.info._Z16gridStrideKernelILj8EEvjPKiPx,"",@"SHT_CUDA_INFO"
	.sectionflags	@""
	.align	4


	//----- nvinfo : EIATTR_CUDA_API_VERSION
	.align		4
        /*0000*/ 	.byte	0x04, 0x37
        /*0002*/ 	.short	(.L_41 - .L_40)
.L_40:
        /*0004*/ 	.word	0x00000082


	//----- nvinfo : EIATTR_KPARAM_INFO
	.align		4
.L_41:
        /*0008*/ 	.byte	0x04, 0x17
        /*000a*/ 	.short	(.L_43 - .L_42)
.L_42:
        /*000c*/ 	.word	0x00000000
        /*0010*/ 	.short	0x0002
        /*0012*/ 	.short	0x0010
        /*0014*/ 	.byte	0x00, 0xf5, 0x21, 0x00


	//----- nvinfo : EIATTR_KPARAM_INFO
	.align		4
.L_43:
        /*0018*/ 	.byte	0x04, 0x17
        /*001a*/ 	.short	(.L_45 - .L_44)
.L_44:
        /*001c*/ 	.word	0x00000000
        /*0020*/ 	.short	0x0001
        /*0022*/ 	.short	0x0008
        /*0024*/ 	.byte	0x00, 0xf5, 0x21, 0x00


	//----- nvinfo : EIATTR_KPARAM_INFO
	.align		4
.L_45:
        /*0028*/ 	.byte	0x04, 0x17
        /*002a*/ 	.short	(.L_47 - .L_46)
.L_46:
        /*002c*/ 	.word	0x00000000
        /*0030*/ 	.short	0x0000
        /*0032*/ 	.short	0x0000
        /*0034*/ 	.byte	0x00, 0xf0, 0x11, 0x00


	//----- nvinfo : EIATTR_SPARSE_MMA_MASK
	.align		4
.L_47:
        /*0038*/ 	.byte	0x03, 0x50
        /*003a*/ 	.short	0x0000


	//----- nvinfo : EIATTR_MAXREG_COUNT
	.align		4
        /*003c*/ 	.byte	0x03, 0x1b
        /*003e*/ 	.short	0x00ff


	//----- nvinfo : EIATTR_NUM_BARRIERS
	.align		4
        /*0040*/ 	.byte	0x02, 0x4c
        /*0042*/ 	.byte	0x01
	.zero		1


	//----- nvinfo : EIATTR_MERCURY_ISA_VERSION
	.align		4
        /*0044*/ 	.byte	0x03, 0x5f
        /*0046*/ 	.short	0x0101


	//----- nvinfo : EIATTR_COOP_GROUP_MASK_REGIDS
	.align		4
        /*0048*/ 	.byte	0x04, 0x29
        /*004a*/ 	.short	(.L_49 - .L_48)


	//   ....[0]....
.L_48:
        /*004c*/ 	.word	0xffffffff


	//   ....[1]....
        /*0050*/ 	.word	0xffffffff


	//   ....[2]....
        /*0054*/ 	.word	0x05000006


	//   ....[3]....
        /*0058*/ 	.word	0x05000006


	//   ....[4]....
        /*005c*/ 	.word	0x05000003


	//   ....[5]....
        /*0060*/ 	.word	0x05000003


	//   ....[6]....
        /*0064*/ 	.word	0x05000002


	//   ....[7]....
        /*0068*/ 	.word	0x05000002


	//   ....[8]....
        /*006c*/ 	.word	0x0500000c


	//   ....[9]....
        /*0070*/ 	.word	0x0500000c


	//   ....[10]....
        /*0074*/ 	.word	0x05000003


	//   ....[11]....
        /*0078*/ 	.word	0x05000003


	//   ....[12]....
        /*007c*/ 	.word	0x05000002


	//   ....[13]....
        /*0080*/ 	.word	0x05000002


	//   ....[14]....
        /*0084*/ 	.word	0x0500000c


	//   ....[15]....
        /*0088*/ 	.word	0x0500000c


	//----- nvinfo : EIATTR_COOP_GROUP_INSTR_OFFSETS
	.align		4
.L_49:
        /*008c*/ 	.byte	0x04, 0x28
        /*008e*/ 	.short	(.L_51 - .L_50)


	//   ....[0]....
.L_50:
        /*0090*/ 	.word	0x00000190


	//   ....[1]....
        /*0094*/ 	.word	0x000001c0


	//   ....[2]....
        /*0098*/ 	.word	0x00000200


	//   ....[3]....
        /*009c*/ 	.word	0x00000210


	//   ....[4]....
        /*00a0*/ 	.word	0x00000240


	//   ....[5]....
        /*00a4*/ 	.word	0x00000260


	//   ....[6]....
        /*00a8*/ 	.word	0x00000290


	//   ....[7]....
        /*00ac*/ 	.word	0x000002b0


	//   ....[8]....
        /*00b0*/ 	.word	0x00000310


	//   ....[9]....
        /*00b4*/ 	.word	0x00000320


	//   ....[10]....
        /*00b8*/ 	.word	0x000003f0


	//   ....[11]....
        /*00bc*/ 	.word	0x00000400


	//   ....[12]....
        /*00c0*/ 	.word	0x00000440


	//   ....[13]....
        /*00c4*/ 	.word	0x00000450


	//   ....[14]....
        /*00c8*/ 	.word	0x00000480


	//   ....[15]....
        /*00cc*/ 	.word	0x00000490


	//----- nvinfo : EIATTR_VRC_CTA_INIT_COUNT
	.align		4
.L_51:
        /*00d0*/ 	.byte	0x02, 0x4a
	.zero		1
	.zero		1


	//----- nvinfo : EIATTR_EXIT_INSTR_OFFSETS
	.align		4
        /*00d4*/ 	.byte	0x04, 0x1c
        /*00d6*/ 	.short	(.L_53 - .L_52)


	//   ....[0]....
.L_52:
        /*00d8*/ 	.word	0x00000390


	//   ....[1]....
        /*00dc*/ 	.word	0x000004a0


	//   ....[2]....
        /*00e0*/ 	.word	0x000005a0


	//----- nvinfo : EIATTR_CRS_STACK_SIZE
	.align		4
.L_53:
        /*00e4*/ 	.byte	0x04, 0x1e
        /*00e6*/ 	.short	(.L_55 - .L_54)
.L_54:
        /*00e8*/ 	.word	0x00000000


	//----- nvinfo : EIATTR_CBANK_PARAM_SIZE
	.align		4
.L_55:
        /*00ec*/ 	.byte	0x03, 0x19
        /*00ee*/ 	.short	0x0018


	//----- nvinfo : EIATTR_PARAM_CBANK
	.align		4
        /*00f0*/ 	.byte	0x04, 0x0a
        /*00f2*/ 	.short	(.L_57 - .L_56)
	.align		4
.L_56:
        /*00f4*/ 	.word	index@(.nv.constant0._Z16gridStrideKernelILj8EEvjPKiPx)
        /*00f8*/ 	.short	0x0380
        /*00fa*/ 	.short	0x0018


	//----- nvinfo : EIATTR_SW_WAR
	.align		4
.L_57:
        /*00fc*/ 	.byte	0x04, 0x36
        /*00fe*/ 	.short	(.L_59 - .L_58)
.L_58:
        /*0100*/ 	.word	0x00000008
.L_59:


//--------------------- .nv.info._Z10sqrtKernelPfPx --------------------------
	.section	.nv.info._Z10sqrtKernelPfPx,"",@"SHT_CUDA_INFO"
	.sectionflags	@""
	.align	4


	//----- nvinfo : EIATTR_CUDA_API_VERSION
	.align		4
        /*0000*/ 	.byte	0x04, 0x37
        /*0002*/ 	.short	(.L_61 - .L_60)
.L_60:
        /*0004*/ 	.word	0x00000082


	//----- nvinfo : EIATTR_KPARAM_INFO
	.align		4
.L_61:
        /*0008*/ 	.byte	0x04, 0x17
        /*000a*/ 	.short	(.L_63 - .L_62)
.L_62:
        /*000c*/ 	.word	0x00000000
        /*0010*/ 	.short	0x0001
        /*0012*/ 	.short	0x0008
        /*0014*/ 	.byte	0x00, 0xf5, 0x21, 0x00


	//----- nvinfo : EIATTR_KPARAM_INFO
	.align		4
.L_63:
        /*0018*/ 	.byte	0x04, 0x17
        /*001a*/ 	.short	(.L_65 - .L_64)
.L_64:
        /*001c*/ 	.word	0x00000000
        /*0020*/ 	.short	0x0000
        /*0022*/ 	.short	0x0000
        /*0024*/ 	.byte	0x00, 0xf5, 0x21, 0x00


	//----- nvinfo : EIATTR_SPARSE_MMA_MASK
	.align		4
.L_65:
        /*0028*/ 	.byte	0x03, 0x50
        /*002a*/ 	.short	0x0000


	//----- nvinfo : EIATTR_MAXREG_COUNT
	.align		4
        /*002c*/ 	.byte	0x03, 0x1b
        /*002e*/ 	.short	0x00ff


	//----- nvinfo : EIATTR_MERCURY_ISA_VERSION
	.align		4
        /*0030*/ 	.byte	0x03, 0x5f
        /*0032*/ 	.short	0x0101


	//----- nvinfo : EIATTR_VRC_CTA_INIT_COUNT
	.align		4
        /*0034*/ 	.byte	0x02, 0x4a
	.zero		1
	.zero		1


	//----- nvinfo : EIATTR_EXIT_INSTR_OFFSETS
	.align		4
        /*0038*/ 	.byte	0x04, 0x1c
        /*003a*/ 	.short	(.L_67 - .L_66)


	//   ....[0]....
.L_66:
        /*003c*/ 	.word	0x000001c0


	//----- nvinfo : EIATTR_CRS_STACK_SIZE
	.align		4
.L_67:
        /*0040*/ 	.byte	0x04, 0x1e
        /*0042*/ 	.short	(.L_69 - .L_68)
.L_68:
        /*0044*/ 	.word	0x00000000


	//----- nvinfo : EIATTR_CBANK_PARAM_SIZE
	.align		4
.L_69:
        /*0048*/ 	.byte	0x03, 0x19
        /*004a*/ 	.short	0x0010


	//----- nvinfo : EIATTR_PARAM_CBANK
	.align		4
        /*004c*/ 	.byte	0x04, 0x0a
        /*004e*/ 	.short	(.L_71 - .L_70)
	.align		4
.L_70:
        /*0050*/ 	.word	index@(.nv.constant0._Z10sqrtKernelPfPx)
        /*0054*/ 	.short	0x0380
        /*0056*/ 	.short	0x0010


	//----- nvinfo : EIATTR_SW_WAR
	.align		4
.L_71:
        /*0058*/ 	.byte	0x04, 0x36
        /*005a*/ 	.short	(.L_73 - .L_72)
.L_72:
        /*005c*/ 	.word	0x00000008
.L_73:


//--------------------- .nv.callgraph             --------------------------
	.section	.nv.callgraph,"",@"SHT_CUDA_CALLGRAPH"
	.align	4
	.sectionentsize	8
	.align		4
        /*0000*/ 	.word	0x00000000
	.align		4
        /*0004*/ 	.word	0xffffffff
	.align		4
        /*0008*/ 	.word	0x00000000
	.align		4
        /*000c*/ 	.word	0xfffffffe
	.align		4
        /*0010*/ 	.word	0x00000000
	.align		4
        /*0014*/ 	.word	0xfffffffd
	.align		4
        /*0018*/ 	.word	0x00000000
	.align		4
        /*001c*/ 	.word	0xfffffffc


//--------------------- .text._Z16gridStrideKernelILj9EEvjPKiPx --------------------------
	.section	.text._Z16gridStrideKernelILj9EEvjPKiPx,"ax",@progbits
	.align	128
        .global         _Z16gridStrideKernelILj9EEvjPKiPx
        .type           _Z16gridStrideKernelILj9EEvjPKiPx,@function
        .size           _Z16gridStrideKernelILj9EEvjPKiPx,(.L_x_16 - _Z16gridStrideKernelILj9EEvjPKiPx)
        .other          _Z16gridStrideKernelILj9EEvjPKiPx,@"STO_CUDA_ENTRY STV_DEFAULT"
_Z16gridStrideKernelILj9EEvjPKiPx:
.text._Z16gridStrideKernelILj9EEvjPKiPx:
[----:B------:R-:W-:Y:S01]  /*0000*/  LDC R1, c[0x0][0x37c] ;  /* 0x0000df00ff017b82 */ /* 0x000fe20000000800 */
[----:B------:R-:W0:Y:S01]  /*0010*/  S2R R0, SR_TID.X ;  /* 0x0000000000007919 */ /* 0x000e220000002100 */
[----:B------:R-:W1:Y:S01]  /*0020*/  LDCU UR4, c[0x0][0x380] ;  /* 0x00007000ff0477ac */ /* 0x000e620008000800 */
[----:B------:R-:W-:Y:S01]  /*0030*/  BSSY.RECONVERGENT B0, `(.L_x_0) ;  /* 0x0000013000007945 */ /* 0x000fe20003800200 */
[----:B------:R-:W-:Y:S01]  /*0040*/  CS2R R10, SRZ ;  /* 0x00000000000a7805 */ /* 0x000fe2000001ff00 */
[----:B------:R-:W0:Y:S01]  /*0050*/  S2R R3, SR_CTAID.X ;  /* 0x0000000000037919 */ /* 0x000e220000002500 */
[----:B------:R-:W2:Y:S01]  /*0060*/  LDCU.64 UR6, c[0x0][0x358] ;  /* 0x00006b00ff0677ac */ /* 0x000ea20008000a00 */
[----:B0-----:R-:W-:-:S05]  /*0070*/  IMAD R2, R3, 0x200, R0 ;  /* 0x0000020003027824 */ /* 0x001fca00078e0200 */
[----:B-1----:R-:W-:-:S13]  /*0080*/  ISETP.GE.U32.AND P0, PT, R2, UR4, PT ;  /* 0x0000000402007c0c */ /* 0x002fda000bf06070 */
[----:B--2---:R-:W-:Y:S05]  /*0090*/  @P0 BRA `(.L_x_1) ;  /* 0x0000000000300947 */ /* 0x004fea0003800000 */
[----:B------:R-:W0:Y:S01]  /*00a0*/  LDC R6, c[0x0][0x370] ;  /* 0x0000dc00ff067b82 */ /* 0x000e220000000800 */
[----:B------:R-:W-:Y:S01]  /*00b0*/  IMAD.MOV.U32 R7, RZ, RZ, R2 ;  /* 0x000000ffff077224 */ /* 0x000fe200078e0002 */
[----:B------:R-:W-:-:S06]  /*00c0*/  CS2R R10, SRZ ;  /* 0x00000000000a7805 */ /* 0x000fcc000001ff00 */
[----:B------:R-:W1:Y:S02]  /*00d0*/  LDC.64 R4, c[0x0][0x388] ;  /* 0x0000e200ff047b82 */ /* 0x000e640000000a00 */
.L_x_2:
[----:B-1----:R-:W-:-:S06]  /*00e0*/  IMAD.WIDE.U32 R2, R7, 0x4, R4 ;  /* 0x0000000407027825 */ /* 0x002fcc00078e0004 */
[----:B------:R-:W2:Y:S01]  /*00f0*/  LDG.E.CONSTANT R2, desc[UR6][R2.64] ;  /* 0x0000000602027981 */ /* 0x000ea2000c1e9900 */
[----:B0-----:R-:W-:-:S05]  /*0100*/  IMAD R7, R6, 0x200, R7 ;  /* 0x0000020006077824 */ /* 0x001fca00078e0207 */
[----:B------:R-:W-:Y:S01]  /*0110*/  ISETP.GE.U32.AND P0, PT, R7, UR4, PT ;  /* 0x0000000407007c0c */ /* 0x000fe2000bf06070 */
[----:B--2---:R-:W-:-:S05]  /*0120*/  IMAD R9, R2, R2, RZ ;  /* 0x0000000202097224 */ /* 0x004fca00078e02ff */
[----:B------:R-:W-:-:S05]  /*0130*/  IADD3 R10, P1, PT, R9, R10, RZ ;  /* 0x0000000a090a7210 */ /* 0x000fca0007f3e0ff */
[----:B------:R-:W-:Y:S02]  /*0140*/  IMAD.X R11, RZ, RZ, R11, P1 ;  /* 0x000000ffff0b7224 */ /* 0x000fe400008e060b */
[----:B------:R-:W-:Y:S06]  /*0150*/  @!P0 BRA `(.L_x_2) ;  /* 0xfffffffc00e08947 */ /* 0x000fec000383ffff */
.L_x_1:
[----:B------:R-:W-:Y:S05]  /*0160*/  BSYNC.RECONVERGENT B0 ;  /* 0x0000000000007941 */ /* 0x000fea0003800200 */
.L_x_0:
[----:B------:R-:W0:Y:S01]  /*0170*/  SHFL.DOWN PT, R3, R10, 0x10, 0x1f ;  /* 0x0a001f000a037f89 */ /* 0x000e2200000e0000 */
[----:B------:R-:W-:Y:S02]  /*0180*/  IMAD.MOV.U32 R6, RZ, RZ, 0xffff ;  /* 0x0000ffffff067424 */ /* 0x000fe400078e00ff */
[----:B------:R-:W-:Y:S01]  /*0190*/  IMAD.MOV.U32 R5, RZ, RZ, 0xff ;  /* 0x000000ffff057424 */ /* 0x000fe200078e00ff */
[----:B------:R-:W1:Y:S01]  /*01a0*/  SHFL.DOWN PT, R2, R11, 0x10, 0x1f ;  /* 0x0a001f000b027f89 */ /* 0x000e6200000e0000 */
[----:B------:R-:W-:Y:S01]  /*01b0*/  IMAD.MOV.U32 R4, RZ, RZ, 0xf ;  /* 0x0000000fff047424 */ /* 0x000fe200078e00ff */
[----:B0-----:R-:W-:-:S05]  /*01c0*/  IADD3 R7, P0, PT, R3, R10, RZ ;  /* 0x0000000a03077210 */ /* 0x001fca0007f1e0ff */
[----:B-1----:R-:W-:Y:S01]  /*01d0*/  IMAD.X R13, R2, 0x1, R11, P0 ;  /* 0x00000001020d7824 */ /* 0x002fe200000e060b */
[----:B------:R-:W0:Y:S04]  /*01e0*/  SHFL.DOWN PT, R3, R7, 0x8, 0x1f ;  /* 0x09001f0007037f89 */ /* 0x000e2800000e0000 */
[----:B------:R-:W1:Y:S01]  /*01f0*/  SHFL.DOWN PT, R2, R13, 0x8, 0x1f ;  /* 0x09001f000d027f89 */ /* 0x000e6200000e0000 */
[----:B0-----:R-:W-:-:S05]  /*0200*/  IADD3 R8, P0, PT, R3, R7, RZ ;  /* 0x0000000703087210 */ /* 0x001fca0007f1e0ff */
[----:B-1----:R-:W-:Y:S01]  /*0210*/  IMAD.X R9, R2, 0x1, R13, P0 ;  /* 0x0000000102097824 */ /* 0x002fe200000e060d */
[----:B------:R-:W0:Y:S04]  /*0220*/  SHFL.DOWN PT, R3, R8, 0x4, 0x1f ;  /* 0x08801f0008037f89 */ /* 0x000e2800000e0000 */
[----:B------:R-:W1:Y:S01]  /*0230*/  SHFL.DOWN PT, R2, R9, 0x4, 0x1f ;  /* 0x08801f0009027f89 */ /* 0x000e6200000e0000 */
[----:B0-----:R-:W-:-:S05]  /*0240*/  IADD3 R11, P0, PT, R3, R8, RZ ;  /* 0x00000008030b7210 */ /* 0x001fca0007f1e0ff */
[----:B-1----:R-:W-:Y:S01]  /*0250*/  IMAD.X R14, R2, 0x1, R9, P0 ;  /* 0x00000001020e7824 */ /* 0x002fe200000e0609 */
[----:B------:R-:W-:Y:S01]  /*0260*/  LOP3.LUT P0, R3, R0, 0x1f, RZ, 0xc0, !PT ;  /* 0x0000001f00037812 */ /* 0x000fe2000780c0ff */
[----:B------:R-:W0:Y:S04]  /*0270*/  SHFL.DOWN PT, R2, R11, 0x2, 0x1f ;  /* 0x08401f000b027f89 */ /* 0x000e2800000e0000 */
[----:B------:R-:W1:Y:S08]  /*0280*/  SHFL.DOWN PT, R7, R14, 0x2, 0x1f ;  /* 0x08401f000e077f89 */ /* 0x000e7000000e0000 */
[----:B------:R-:W2:Y:S01]  /*0290*/  @!P0 S2R R10, SR_CgaCtaId ;  /* 0x00000000000a8919 */ /* 0x000ea20000008800 */
[----:B------:R-:W-:-:S02]  /*02a0*/  @!P0 MOV R9, 0x400 ;  /* 0x0000040000098802 */ /* 0x000fc40000000f00 */
[----:B0-----:R-:W-:Y:S01]  /*02b0*/  IADD3 R13, P1, PT, R2, R11, RZ ;  /* 0x0000000b020d7210 */ /* 0x001fe20007f3e0ff */
[----:B------:R-:W-:-:S04]  /*02c0*/  IMAD.MOV.U32 R2, RZ, RZ, 0x3 ;  /* 0x00000003ff027424 */ /* 0x000fc800078e00ff */
[----:B-1----:R-:W-:Y:S01]  /*02d0*/  IMAD.X R12, R7, 0x1, R14, P1 ;  /* 0x00000001070c7824 */ /* 0x002fe200008e060e */
[----:B------:R-:W0:Y:S01]  /*02e0*/  SHFL.DOWN PT, R8, R13, 0x1, 0x1f ;  /* 0x08201f000d087f89 */ /* 0x000e2200000e0000 */
[----:B------:R-:W-:-:S03]  /*02f0*/  ISETP.GT.U32.AND P1, PT, R0, 0x1f, PT ;  /* 0x0000001f0000780c */ /* 0x000fc60003f24070 */
[----:B------:R-:W1:Y:S01]  /*0300*/  SHFL.DOWN PT, R7, R12, 0x1, 0x1f ;  /* 0x08201f000c077f89 */ /* 0x000e6200000e0000 */
[----:B--2---:R-:W-:-:S04]  /*0310*/  @!P0 LEA R11, R10, R9, 0x18 ;  /* 0x000000090a0b8211 */ /* 0x004fc800078ec0ff */
[----:B------:R-:W-:Y:S02]  /*0320*/  @!P0 LEA.HI R11, R0, R11, RZ, 0x1e ;  /* 0x0000000b000b8211 */ /* 0x000fe400078ff0ff */
[----:B0-----:R-:W-:-:S05]  /*0330*/  IADD3 R8, P2, PT, R8, R13, RZ ;  /* 0x0000000d08087210 */ /* 0x001fca0007f5e0ff */
[----:B-1----:R-:W-:-:S05]  /*0340*/  IMAD.X R9, R7, 0x1, R12, P2 ;  /* 0x0000000107097824 */ /* 0x002fca00010e060c */
[----:B------:R0:W-:Y:S01]  /*0350*/  @!P0 STS.64 [R11], R8 ;  /* 0x000000080b008388 */ /* 0x0001e20000000a00 */
[----:B------:R-:W-:Y:S06]  /*0360*/  BAR.SYNC.DEFER_BLOCKING 0x0 ;  /* 0x0000000000007b1d */ /* 0x000fec0000010000 */
[----:B------:R-:W-:Y:S05]  /*0370*/  @P1 EXIT ;  /* 0x000000000000194d */ /* 0x000fea0003800000 */
[----:B------:R-:W1:Y:S01]  /*0380*/  S2UR UR5, SR_CgaCtaId ;  /* 0x00000000000579c3 */ /* 0x000e620000008800 */
[----:B------:R-:W-:Y:S02]  /*0390*/  UMOV UR4, 0x400 ;  /* 0x0000040000047882 */ /* 0x000fe40000000000 */
[----:B-1----:R-:W-:-:S06]  /*03a0*/  ULEA UR4, UR5, UR4, 0x18 ;  /* 0x0000000405047291 */ /* 0x002fcc000f8ec0ff */
[----:B0-----:R-:W-:-:S06]  /*03b0*/  LEA R8, R3, UR4, 0x3 ;  /* 0x0000000403087c11 */ /* 0x001fcc000f8e18ff */
[----:B------:R-:W0:Y:S04]  /*03c0*/  LDS.64 R8, [R8] ;  /* 0x0000000008087984 */ /* 0x000e280000000a00 */
[----:B0-----:R-:W0:Y:S04]  /*03d0*/  SHFL.DOWN PT, R11, R8, 0x8, 0x1f ;  /* 0x09001f00080b7f89 */ /* 0x001e2800000e0000 */
[----:B------:R-:W1:Y:S01]  /*03e0*/  SHFL.DOWN PT, R7, R9, 0x8, 0x1f ;  /* 0x09001f0009077f89 */ /* 0x000e6200000e0000 */
[----:B0-----:R-:W-:-:S05]  /*03f0*/  IADD3 R12, P0, PT, R8, R11, RZ ;  /* 0x0000000b080c7210 */ /* 0x001fca0007f1e0ff */
[----:B-1----:R-:W-:Y:S02]  /*0400*/  IMAD.X R14, R9, 0x1, R7, P0 ;  /* 0x00000001090e7824 */ /* 0x002fe400000e0607 */
[----:B------:R-:W0:Y:S04]  /*0410*/  SHFL.DOWN PT, R7, R12, 0x4, 0x1f ;  /* 0x08801f000c077f89 */ /* 0x000e2800000e0000 */
[----:B------:R-:W1:Y:S01]  /*0420*/  SHFL.DOWN PT, R0, R14, 0x4, 0x1f ;  /* 0x08801f000e007f89 */ /* 0x000e6200000e0000 */
[----:B0-----:R-:W-:-:S05]  /*0430*/  IADD3 R10, P0, PT, R7, R12, RZ ;  /* 0x0000000c070a7210 */ /* 0x001fca0007f1e0ff */
[----:B-1----:R-:W-:Y:S01]  /*0440*/  IMAD.X R11, R0, 0x1, R14, P0 ;  /* 0x00000001000b7824 */ /* 0x002fe200000e060e */
[----:B------:R-:W0:Y:S01]  /*0450*/  SHFL.DOWN PT, R7, R10, 0x2, 0x1f ;  /* 0x08401f000a077f89 */ /* 0x000e2200000e0000 */
[----:B------:R-:W-:-:S03]  /*0460*/  ISETP.NE.AND P0, PT, R3, RZ, PT ;  /* 0x000000ff0300720c */ /* 0x000fc60003f05270 */
[----:B------:R-:W1:Y:S01]  /*0470*/  SHFL.DOWN PT, R0, R11, 0x2, 0x1f ;  /* 0x08401f000b007f89 */ /* 0x000e6200000e0000 */
[----:B0-----:R-:W-:-:S05]  /*0480*/  IADD3 R7, P1, PT, R7, R10, RZ ;  /* 0x0000000a07077210 */ /* 0x001fca0007f3e0ff */
[----:B-1----:R-:W-:Y:S01]  /*0490*/  IMAD.X R13, R0, 0x1, R11, P1 ;  /* 0x00000001000d7824 */ /* 0x002fe200008e060b */
[----:B------:R0:W1:Y:S04]  /*04a0*/  SHFL.DOWN PT, R6, R7, 0x1, 0x1f ;  /* 0x08201f0007067f89 */ /* 0x00006800000e0000 */
[----:B------:R0:W2:Y:S01]  /*04b0*/  SHFL.DOWN PT, R0, R13, 0x1, 0x1f ;  /* 0x08201f000d007f89 */ /* 0x0000a200000e0000 */
[----:B------:R-:W-:Y:S05]  /*04c0*/  @P0 EXIT ;  /* 0x000000000000094d */ /* 0x000fea0003800000 */
[----:B------:R-:W3:Y:S02]  /*04d0*/  LDC.64 R2, c[0x0][0x390] ;  /* 0x0000e400ff027b82 */ /* 0x000ee40000000a00 */
[----:B---3--:R3:W5:Y:S01]  /*04e0*/  LDG.E.64 R8, desc[UR6][R2.64] ;  /* 0x0000000602087981 */ /* 0x008762000c1e1b00 */
[----:B-1----:R-:W-:-:S05]  /*04f0*/  IADD3 R11, P0, PT, R6, R7, RZ ;  /* 0x00000007060b7210 */ /* 0x002fca0007f1e0ff */
[----:B0-2---:R-:W-:-:S08]  /*0500*/  IMAD.X R13, R0, 0x1, R13, P0 ;  /* 0x00000001000d7824 */ /* 0x005fd000000e060d */
.L_x_3:
[----:B-----5:R-:W-:Y:S01]  /*0510*/  IADD3 R6, P0, PT, R8, R11, RZ ;  /* 0x0000000b08067210 */ /* 0x020fe20007f1e0ff */
[----:B------:R-:W-:Y:S01]  /*0520*/  IMAD.MOV.U32 R4, RZ, RZ, R8 ;  /* 0x000000ffff047224 */ /* 0x000fe200078e0008 */
[----:B------:R-:W-:Y:S05]  /*0530*/  YIELD ;  /* 0x0000000000007946 */ /* 0x000fea0003800000 */
[----:B------:R-:W-:Y:S02]  /*0540*/  IMAD.MOV.U32 R5, RZ, RZ, R9 ;  /* 0x000000ffff057224 */ /* 0x000fe400078e0009 */
[----:B------:R-:W-:-:S05]  /*0550*/  IMAD.X R7, R9, 0x1, R13, P0 ;  /* 0x0000000109077824 */ /* 0x000fca00000e060d */
[----:B------:R-:W2:Y:S02]  /*0560*/  ATOMG.E.CAS.64.STRONG.GPU PT, R4, [R2], R4, R6 ;  /* 0x00000004020473a9 */ /* 0x000ea400001ee506 */
[----:B--2---:R-:W-:Y:S01]  /*0570*/  ISETP.NE.U32.AND P0, PT, R8, R4, PT ;  /* 0x000000040800720c */ /* 0x004fe20003f05070 */
[----:B------:R-:W-:-:S03]  /*0580*/  IMAD.MOV.U32 R8, RZ, RZ, R4 ;  /* 0x000000ffff087224 */ /* 0x000fc600078e0004 */
[----:B------:R-:W-:Y:S01]  /*0590*/  ISETP.NE.AND.EX P0, PT, R9, R5, PT, P0 ;  /* 0x000000050900720c */ /* 0x000fe20003f05300 */
[----:B------:R-:W-:-:S12]  /*05a0*/  IMAD.MOV.U32 R9, RZ, RZ, R5 ;  /* 0x000000ffff097224 */ /* 0x000fd800078e0005 */
[----:B------:R-:W-:Y:S05]  /*05b0*/  @P0 BRA `(.L_x_3) ;  /* 0xfffffffc00d40947 */ /* 0x000fea000383ffff */
[----:B------:R-:W-:Y:S05]  /*05c0*/  EXIT ;  /* 0x000000000000794d */ /* 0x000fea0003800000 */
.L_x_4:
[----:B------:R-:W-:-:S00]  /*05d0*/  BRA `(.L_x_4) ;  /* 0xfffffffc00fc7947 */ /* 0x000fc0000383ffff */
[----:B------:R-:W-:-:S00]  /*05e0*/  NOP ;  /* 0x0000000000007918 */ /* 0x000fc00000000000 */
        /* <DEDUP_REMOVED lines=9> */
.L_x_16:


//--------------------- .text._Z16gridStrideKernelILj8EEvjPKiPx --------------------------
	.section	.text._Z16gridStrideKernelILj8EEvjPKiPx,"ax",@progbits
	.align	128
        .global         _Z16gridStrideKernelILj8EEvjPKiPx
        .type           _Z16gridStrideKernelILj8EEvjPKiPx,@function
        .size           _Z16gridStrideKernelILj8EEvjPKiPx,(.L_x_17 - _Z16gridStrideKernelILj8EEvjPKiPx)
        .other          _Z16gridStrideKernelILj8EEvjPKiPx,@"STO_CUDA_ENTRY STV_DEFAULT"
_Z16gridStrideKernelILj8EEvjPKiPx:
.text._Z16gridStrideKernelILj8EEvjPKiPx:
[----:B------:R-:W-:Y:S01]  /*0000*/  LDC R1, c[0x0][0x37c] ;  /* 0x0000df00ff017b82 */ /* 0x000fe20000000800 */
[----:B------:R-:W0:Y:S01]  /*0010*/  S2R R0, SR_TID.X ;  /* 0x0000000000007919 */ /* 0x000e220000002100 */
[----:B------:R-:W1:Y:S01]  /*0020*/  LDCU UR4, c[0x0][0x380] ;  /* 0x00007000ff0477ac */ /* 0x000e620008000800 */
[----:B------:R-:W-:Y:S01]  /*0030*/  BSSY.RECONVERGENT B0, `(.L_x_5) ;  /* 0x0000015000007945 */ /* 0x000fe20003800200 */
[----:B------:R-:W-:Y:S01]  /*0040*/  IMAD.MOV.U32 R8, RZ, RZ, RZ ;  /* 0x000000ffff087224 */ /* 0x000fe200078e00ff */
[----:B------:R-:W0:Y:S01]  /*0050*/  S2R R3, SR_CTAID.X ;  /* 0x0000000000037919 */ /* 0x000e220000002500 */
[----:B------:R-:W2:Y:S01]  /*0060*/  LDCU.64 UR6, c[0x0][0x358] ;  /* 0x00006b00ff0677ac */ /* 0x000ea20008000a00 */
[----:B------:R-:W-:Y:S02]  /*0070*/  IMAD.MOV.U32 R11, RZ, RZ, RZ ;  /* 0x000000ffff0b7224 */ /* 0x000fe400078e00ff */
[----:B0-----:R-:W-:-:S05]  /*0080*/  IMAD R2, R3, 0x100, R0 ;  /* 0x0000010003027824 */ /* 0x001fca00078e0200 */
[----:B-1----:R-:W-:-:S13]  /*0090*/  ISETP.GE.U32.AND P0, PT, R2, UR4, PT ;  /* 0x0000000402007c0c */ /* 0x002fda000bf06070 */
[----:B--2---:R-:W-:Y:S05]  /*00a0*/  @P0 BRA `(.L_x_6) ;  /* 0x0000000000340947 */ /* 0x004fea0003800000 */
[----:B------:R-:W0:Y:S01]  /*00b0*/  LDC R6, c[0x0][0x370] ;  /* 0x0000dc00ff067b82 */ /* 0x000e220000000800 */
[----:B------:R-:W-:Y:S02]  /*00c0*/  IMAD.MOV.U32 R7, RZ, RZ, R2 ;  /* 0x000000ffff077224 */ /* 0x000fe400078e0002 */
[----:B------:R-:W-:Y:S02]  /*00d0*/  IMAD.MOV.U32 R8, RZ, RZ, RZ ;  /* 0x000000ffff087224 */ /* 0x000fe400078e00ff */
[----:B------:R-:W-:-:S03]  /*00e0*/  IMAD.MOV.U32 R11, RZ, RZ, RZ ;  /* 0x000000ffff0b7224 */ /* 0x000fc600078e00ff */
[----:B------:R-:W1:Y:S04]  /*00f0*/  LDC.64 R4, c[0x0][0x388] ;  /* 0x0000e200ff047b82 */ /* 0x000e680000000a00 */
.L_x_7:
[----:B-1----:R-:W-:-:S06]  /*0100*/  IMAD.WIDE.U32 R2, R7, 0x4, R4 ;  /* 0x0000000407027825 */ /* 0x002fcc00078e0004 */
[----:B------:R-:W2:Y:S01]  /*0110*/  LDG.E.CONSTANT R2, desc[UR6][R2.64] ;  /* 0x0000000602027981 */ /* 0x000ea2000c1e9900 */
[----:B0-----:R-:W-:-:S04]  /*0120*/  LEA R7, R6, R7, 0x8 ;  /* 0x0000000706077211 */ /* 0x001fc800078e40ff */
[----:B------:R-:W-:Y:S01]  /*0130*/  ISETP.GE.U32.AND P0, PT, R7, UR4, PT ;  /* 0x0000000407007c0c */ /* 0x000fe2000bf06070 */
[----:B--2---:R-:W-:-:S05]  /*0140*/  IMAD R9, R2, R2, RZ ;  /* 0x0000000202097224 */ /* 0x004fca00078e02ff */
[----:B------:R-:W-:-:S05]  /*0150*/  IADD3 R8, P1, PT, R9, R8, RZ ;  /* 0x0000000809087210 */ /* 0x000fca0007f3e0ff */
[----:B------:R-:W-:Y:S02]  /*0160*/  IMAD.X R11, RZ, RZ, R11, P1 ;  /* 0x000000ffff0b7224 */ /* 0x000fe400008e060b */
[----:B------:R-:W-:Y:S06]  /*0170*/  @!P0 BRA `(.L_x_7) ;  /* 0xfffffffc00e08947 */ /* 0x000fec000383ffff */
.L_x_6:
[----:B------:R-:W-:Y:S05]  /*0180*/  BSYNC.RECONVERGENT B0 ;  /* 0x0000000000007941 */ /* 0x000fea0003800200 */
.L_x_5:
[----:B------:R-:W0:Y:S01]  /*0190*/  SHFL.DOWN PT, R3, R8, 0x10, 0x1f ;  /* 0x0a001f0008037f89 */ /* 0x000e2200000e0000 */
[----:B------:R-:W-:Y:S02]  /*01a0*/  IMAD.MOV.U32 R6, RZ, RZ, 0xffff ;  /* 0x0000ffffff067424 */ /* 0x000fe400078e00ff */
[----:B------:R-:W-:Y:S01]  /*01b0*/  IMAD.MOV.U32 R12, RZ, RZ, 0x3 ;  /* 0x00000003ff0c7424 */ /* 0x000fe200078e00ff */
[----:B------:R-:W1:Y:S01]  /*01c0*/  SHFL.DOWN PT, R2, R11, 0x10, 0x1f ;  /* 0x0a001f000b027f89 */ /* 0x000e6200000e0000 */
[----:B0-----:R-:W-:Y:S01]  /*01d0*/  IADD3 R9, P0, PT, R3, R8, RZ ;  /* 0x0000000803097210 */ /* 0x001fe20007f1e0ff */
[----:B------:R-:W-:-:S04]  /*01e0*/  IMAD.MOV.U32 R3, RZ, RZ, 0xff ;  /* 0x000000ffff037424 */ /* 0x000fc800078e00ff */
[----:B-1----:R-:W-:Y:S01]  /*01f0*/  IMAD.X R15, R2, 0x1, R11, P0 ;  /* 0x00000001020f7824 */ /* 0x002fe200000e060b */
[----:B------:R-:W0:Y:S04]  /*0200*/  SHFL.DOWN PT, R4, R9, 0x8, 0x1f ;  /* 0x09001f0009047f89 */ /* 0x000e2800000e0000 */
[----:B------:R-:W1:Y:S01]  /*0210*/  SHFL.DOWN PT, R2, R15, 0x8, 0x1f ;  /* 0x09001f000f027f89 */ /* 0x000e6200000e0000 */
[----:B0-----:R-:W-:-:S04]  /*0220*/  IADD3 R10, P0, PT, R4, R9, RZ ;  /* 0x00000009040a7210 */ /* 0x001fc80007f1e0ff */
[----:B-1----:R-:W-:Y:S01]  /*0230*/  IADD3.X R7, PT, PT, R2, R15, RZ, P0, !PT ;  /* 0x0000000f02077210 */ /* 0x002fe200007fe4ff */
[----:B------:R-:W0:Y:S01]  /*0240*/  SHFL.DOWN PT, R5, R10, 0x4, 0x1f ;  /* 0x08801f000a057f89 */ /* 0x000e2200000e0000 */
[----:B------:R-:W-:-:S03]  /*0250*/  IMAD.MOV.U32 R2, RZ, RZ, 0xf ;  /* 0x0000000fff027424 */ /* 0x000fc600078e00ff */
[----:B------:R-:W1:Y:S01]  /*0260*/  SHFL.DOWN PT, R4, R7, 0x4, 0x1f ;  /* 0x08801f0007047f89 */ /* 0x000e6200000e0000 */
[----:B0-----:R-:W-:-:S05]  /*0270*/  IADD3 R11, P0, PT, R5, R10, RZ ;  /* 0x0000000a050b7210 */ /* 0x001fca0007f1e0ff */
[----:B-1----:R-:W-:Y:S01]  /*0280*/  IMAD.X R13, R4, 0x1, R7, P0 ;  /* 0x00000001040d7824 */ /* 0x002fe200000e0607 */
[----:B------:R-:W0:Y:S01]  /*0290*/  SHFL.DOWN PT, R5, R11, 0x2, 0x1f ;  /* 0x08401f000b057f89 */ /* 0x000e2200000e0000 */
[----:B------:R-:W-:-:S03]  /*02a0*/  LOP3.LUT P0, R6, R0, 0x1f, RZ, 0xc0, !PT ;  /* 0x0000001f00067812 */ /* 0x000fc6000780c0ff */
[----:B------:R-:W1:Y:S10]  /*02b0*/  SHFL.DOWN PT, R4, R13, 0x2, 0x1f ;  /* 0x08401f000d047f89 */ /* 0x000e7400000e0000 */
[----:B------:R-:W2:Y:S01]  /*02c0*/  @!P0 S2R R8, SR_CgaCtaId ;  /* 0x0000000000088919 */ /* 0x000ea20000008800 */
[----:B------:R-:W-:-:S02]  /*02d0*/  @!P0 MOV R7, 0x400 ;  /* 0x0000040000078802 */ /* 0x000fc40000000f00 */
[----:B0-----:R-:W-:-:S05]  /*02e0*/  IADD3 R9, P1, PT, R5, R11, RZ ;  /* 0x0000000b05097210 */ /* 0x001fca0007f3e0ff */
[----:B-1----:R-:W-:Y:S01]  /*02f0*/  IMAD.X R10, R4, 0x1, R13, P1 ;  /* 0x00000001040a7824 */ /* 0x002fe200008e060d */
[----:B------:R-:W-:Y:S01]  /*0300*/  ISETP.GT.U32.AND P1, PT, R0, 0x1f, PT ;  /* 0x0000001f0000780c */ /* 0x000fe20003f24070 */
[----:B------:R-:W0:Y:S04]  /*0310*/  SHFL.DOWN PT, R4, R9, 0x1, 0x1f ;  /* 0x08201f0009047f89 */ /* 0x000e2800000e0000 */
[----:B------:R-:W1:Y:S01]  /*0320*/  SHFL.DOWN PT, R5, R10, 0x1, 0x1f ;  /* 0x08201f000a057f89 */ /* 0x000e6200000e0000 */
[----:B--2---:R-:W-:-:S04]  /*0330*/  @!P0 LEA R7, R8, R7, 0x18 ;  /* 0x0000000708078211 */ /* 0x004fc800078ec0ff */
[----:B------:R-:W-:Y:S02]  /*0340*/  @!P0 LEA.HI R7, R0, R7, RZ, 0x1e ;  /* 0x0000000700078211 */ /* 0x000fe400078ff0ff */
[----:B0-----:R-:W-:-:S04]  /*0350*/  IADD3 R4, P2, PT, R4, R9, RZ ;  /* 0x0000000904047210 */ /* 0x001fc80007f5e0ff */
[----:B-1----:R-:W-:-:S05]  /*0360*/  IADD3.X R5, PT, PT, R5, R10, RZ, P2, !PT ;  /* 0x0000000a05057210 */ /* 0x002fca00017fe4ff */
        /* <DEDUP_REMOVED lines=11> */
[----:B-1----:R-:W-:Y:S01]  /*0420*/  IMAD.X R11, R5, 0x1, R7, P0 ;  /* 0x00000001050b7824 */ /* 0x002fe200000e0607 */
[----:B------:R-:W-:Y:S01]  /*0430*/  ISETP.NE.AND P0, PT, R6, RZ, PT ;  /* 0x000000ff0600720c */ /* 0x000fe20003f05270 */
[----:B------:R-:W0:Y:S04]  /*0440*/  SHFL.DOWN PT, R7, R9, 0x2, 0x1f ;  /* 0x08401f0009077f89 */ /* 0x000e2800000e0000 */
        /* <DEDUP_REMOVED lines=10> */
.L_x_8:
[----:B-----5:R-:W-:Y:S01]  /*04f0*/  IADD3 R6, P0, PT, R8, R11, RZ ;  /* 0x0000000b08067210 */ /* 0x020fe20007f1e0ff */
[----:B------:R-:W-:Y:S01]  /*0500*/  IMAD.MOV.U32 R5, RZ, RZ, R9 ;  /* 0x000000ffff057224 */ /* 0x000fe200078e0009 */
[----:B------:R-:W-:Y:S01]  /*0510*/  MOV R4, R8 ;  /* 0x0000000800047202 */ /* 0x000fe20000000f00 */
[----:B------:R-:W-:Y:S05]  /*0520*/  YIELD ;  /* 0x0000000000007946 */ /* 0x000fea0003800000 */
        /* <DEDUP_REMOVED lines=8> */
.L_x_9:
        /* <DEDUP_REMOVED lines=13> */
.L_x_17:


//--------------------- .text._Z10sqrtKernelPfPx  --------------------------
	.section	.text._Z10sqrtKernelPfPx,"ax",@progbits
	.align	128
        .global         _Z10sqrtKernelPfPx
        .type           _Z10sqrtKernelPfPx,@function
        .size           _Z10sqrtKernelPfPx,(.L_x_15 - _Z10sqrtKernelPfPx)
        .other          _Z10sqrtKernelPfPx,@"STO_CUDA_ENTRY STV_DEFAULT"
_Z10sqrtKernelPfPx:
.text._Z10sqrtKernelPfPx:
[----:B------:R-:W-:Y:S08]  /*0000*/  LDC R1, c[0x0][0x37c] ;  /* 0x0000df00ff017b82 */ /* 0x000ff00000000800 */
[----:B------:R-:W0:Y:S01]  /*0010*/  LDC.64 R2, c[0x0][0x388] ;  /* 0x0000e200ff027b82 */ /* 0x000e220000000a00 */
[----:B------:R-:W0:Y:S02]  /*0020*/  LDCU.64 UR4, c[0x0][0x358] ;  /* 0x00006b00ff0477ac */ /* 0x000e240008000a00 */
[----:B0-----:R-:W2:Y:S01]  /*0030*/  LDG.E.64.CONSTANT R2, desc[UR4][R2.64] ;  /* 0x0000000402027981 */ /* 0x001ea2000c1e9b00 */
[----:B------:R-:W-:Y:S01]  /*0040*/  IMAD.MOV.U32 R10, RZ, RZ, 0x0 ;  /* 0x00000000ff0a7424 */ /* 0x000fe200078e00ff */
[----:B------:R-:W-:Y:S01]  /*0050*/  MOV R11, 0x3fd80000 ;  /* 0x3fd80000000b7802 */ /* 0x000fe20000000f00 */
[----:B--2---:R-:W0:Y:S08]  /*0060*/  I2F.F64.S64 R4, R2 ;  /* 0x0000000200047312 */ /* 0x004e300000301c00 */
[----:B0-----:R-:W0:Y:S01]  /*0070*/  MUFU.RSQ64H R7, R5 ;  /* 0x0000000500077308 */ /* 0x001e220000001c00 */
[----:B------:R-:W-:-:S05]  /*0080*/  VIADD R6, R5, 0xfcb00000 ;  /* 0xfcb0000005067836 */ /* 0x000fca0000000000 */
[----:B------:R-:W-:Y:S01]  /*0090*/  ISETP.GE.U32.AND P0, PT, R6, 0x7ca00000, PT ;  /* 0x7ca000000600780c */ /* 0x000fe20003f06070 */
[----:B0-----:R-:W-:-:S08]  /*00a0*/  DMUL R8, R6, R6 ;  /* 0x0000000606087228 */ /* 0x001fd00000000000 */
[----:B------:R-:W-:-:S08]  /*00b0*/  DFMA R8, R4, -R8, 1 ;  /* 0x3ff000000408742b */ /* 0x000fd00000000808 */
[----:B------:R-:W-:Y:S02]  /*00c0*/  DFMA R10, R8, R10, 0.5 ;  /* 0x3fe00000080a742b */ /* 0x000fe4000000000a */
[----:B------:R-:W-:-:S08]  /*00d0*/  DMUL R8, R6, R8 ;  /* 0x0000000806087228 */ /* 0x000fd00000000000 */
[----:B------:R-:W-:-:S08]  /*00e0*/  DFMA R8, R10, R8, R6 ;  /* 0x000000080a08722b */ /* 0x000fd00000000006 */
[----:B------:R-:W-:Y:S02]  /*00f0*/  DMUL R10, R4, R8 ;  /* 0x00000008040a7228 */ /* 0x000fe40000000000 */
[----:B------:R-:W-:Y:S02]  /*0100*/  VIADD R15, R9, 0xfff00000 ;  /* 0xfff00000090f7836 */ /* 0x000fe40000000000 */
[----:B------:R-:W-:-:S04]  /*0110*/  IMAD.MOV.U32 R14, RZ, RZ, R8 ;  /* 0x000000ffff0e7224 */ /* 0x000fc800078e0008 */
[----:B------:R-:W-:-:S08]  /*0120*/  DFMA R12, R10, -R10, R4 ;  /* 0x8000000a0a0c722b */ /* 0x000fd00000000004 */
[----:B------:R-:W-:Y:S01]  /*0130*/  DFMA R2, R12, R14, R10 ;  /* 0x0000000e0c02722b */ /* 0x000fe2000000000a */
[----:B------:R-:W-:Y:S10]  /*0140*/  @!P0 BRA `(.L_x_10) ;  /* 0x0000000000108947 */ /* 0x000ff40003800000 */
[----:B------:R-:W-:-:S07]  /*0150*/  MOV R0, 0x170 ;  /* 0x0000017000007802 */ /* 0x000fce0000000f00 */
[----:B------:R-:W-:Y:S05]  /*0160*/  CALL.REL.NOINC `($__internal_0_$__cuda_sm20_dsqrt_rn_f64_mediumpath_v1) ;  /* 0x0000000000187944 */ /* 0x000fea0003c00000 */
[----:B------:R-:W-:Y:S01]  /*0170*/  MOV R2, R4 ;  /* 0x0000000400027202 */ /* 0x000fe20000000f00 */
[----:B------:R-:W-:-:S07]  /*0180*/  IMAD.MOV.U32 R3, RZ, RZ, R5 ;  /* 0x000000ffff037224 */ /* 0x000fce00078e0005 */
.L_x_10:
[----:B------:R-:W0:Y:S01]  /*0190*/  LDC.64 R4, c[0x0][0x380] ;  /* 0x0000e000ff047b82 */ /* 0x000e220000000a00 */
[----:B------:R-:W0:Y:S02]  /*01a0*/  F2F.F32.F64 R3, R2 ;  /* 0x0000000200037310 */ /* 0x000e240000301000 */
[----:B0-----:R-:W-:Y:S01]  /*01b0*/  STG.E desc[UR4][R4.64], R3 ;  /* 0x0000000304007986 */ /* 0x001fe2000c101904 */
[----:B------:R-:W-:Y:S05]  /*01c0*/  EXIT ;  /* 0x000000000000794d */ /* 0x000fea0003800000 */
        .weak           $__internal_0_$__cuda_sm20_dsqrt_rn_f64_mediumpath_v1
        .type           $__internal_0_$__cuda_sm20_dsqrt_rn_f64_mediumpath_v1,@function
        .size           $__internal_0_$__cuda_sm20_dsqrt_rn_f64_mediumpath_v1,(.L_x_15 - $__internal_0_$__cuda_sm20_dsqrt_rn_f64_mediumpath_v1)
$__internal_0_$__cuda_sm20_dsqrt_rn_f64_mediumpath_v1:
[----:B------:R-:W-:Y:S01]  /*01d0*/  ISETP.GE.U32.AND P0, PT, R6, -0x3400000, PT ;  /* 0xfcc000000600780c */ /* 0x000fe20003f06070 */
[----:B------:R-:W-:-:S12]  /*01e0*/  IMAD.MOV.U32 R9, RZ, RZ, R15 ;  /* 0x000000ffff097224 */ /* 0x000fd800078e000f */
[----:B------:R-:W-:Y:S05]  /*01f0*/  @!P0 BRA `(.L_x_11) ;  /* 0x0000000000208947 */ /* 0x000fea0003800000 */
[----:B------:R-:W-:-:S10]  /*0200*/  DFMA.RM R8, R12, R8, R10 ;  /* 0x000000080c08722b */ /* 0x000fd4000000400a */
[----:B------:R-:W-:-:S04]  /*0210*/  IADD3 R2, P0, PT, R8, 0x1, RZ ;  /* 0x0000000108027810 */ /* 0x000fc80007f1e0ff */
[----:B------:R-:W-:-:S06]  /*0220*/  IADD3.X R3, PT, PT, RZ, R9, RZ, P0, !PT ;  /* 0x00000009ff037210 */ /* 0x000fcc00007fe4ff */
[----:B------:R-:W-:-:S08]  /*0230*/  DFMA.RP R4, -R8, R2, R4 ;  /* 0x000000020804722b */ /* 0x000fd00000008104 */
[----:B------:R-:W-:-:S06]  /*0240*/  DSETP.GT.AND P0, PT, R4, RZ, PT ;  /* 0x000000ff0400722a */ /* 0x000fcc0003f04000 */
[----:B------:R-:W-:Y:S02]  /*0250*/  FSEL R2, R2, R8, P0 ;  /* 0x0000000802027208 */ /* 0x000fe40000000000 */
[----:B------:R-:W-:Y:S01]  /*0260*/  FSEL R3, R3, R9, P0 ;  /* 0x0000000903037208 */ /* 0x000fe20000000000 */
[----:B------:R-:W-:Y:S06]  /*0270*/  BRA `(.L_x_12) ;  /* 0x0000000000647947 */ /* 0x000fec0003800000 */
.L_x_11:
[----:B------:R-:W-:-:S14]  /*0280*/  DSETP.NE.AND P0, PT, R4, RZ, PT ;  /* 0x000000ff0400722a */ /* 0x000fdc0003f05000 */
[----:B------:R-:W-:Y:S05]  /*0290*/  @!P0 BRA `(.L_x_13) ;  /* 0x0000000000588947 */ /* 0x000fea0003800000 */
[----:B------:R-:W-:-:S13]  /*02a0*/  ISETP.GE.AND P0, PT, R5, RZ, PT ;  /* 0x000000ff0500720c */ /* 0x000fda0003f06270 */
[----:B------:R-:W-:Y:S02]  /*02b0*/  @!P0 IMAD.MOV.U32 R2, RZ, RZ, 0x0 ;  /* 0x00000000ff028424 */ /* 0x000fe400078e00ff */
[----:B------:R-:W-:Y:S01]  /*02c0*/  @!P0 IMAD.MOV.U32 R3, RZ, RZ, -0x80000 ;  /* 0xfff80000ff038424 */ /* 0x000fe200078e00ff */
[----:B------:R-:W-:Y:S06]  /*02d0*/  @!P0 BRA `(.L_x_12) ;  /* 0x00000000004c8947 */ /* 0x000fec0003800000 */
[----:B------:R-:W-:-:S13]  /*02e0*/  ISETP.GT.AND P0, PT, R5, 0x7fefffff, PT ;  /* 0x7fefffff0500780c */ /* 0x000fda0003f04270 */
[----:B------:R-:W-:Y:S05]  /*02f0*/  @P0 BRA `(.L_x_13) ;  /* 0x0000000000400947 */ /* 0x000fea0003800000 */
[----:B------:R-:W-:Y:S01]  /*0300*/  DMUL R4, R4, 8.11296384146066816958e+31 ;  /* 0x4690000004047828 */ /* 0x000fe20000000000 */
[----:B------:R-:W-:Y:S01]  /*0310*/  MOV R2, RZ ;  /* 0x000000ff00027202 */ /* 0x000fe20000000f00 */
[----:B------:R-:W-:Y:S02]  /*0320*/  IMAD.MOV.U32 R8, RZ, RZ, 0x0 ;  /* 0x00000000ff087424 */ /* 0x000fe400078e00ff */
[----:B------:R-:W-:Y:S02]  /*0330*/  IMAD.MOV.U32 R9, RZ, RZ, 0x3fd80000 ;  /* 0x3fd80000ff097424 */ /* 0x000fe400078e00ff */
[----:B------:R-:W0:Y:S02]  /*0340*/  MUFU.RSQ64H R3, R5 ;  /* 0x0000000500037308 */ /* 0x000e240000001c00 */
[----:B0-----:R-:W-:-:S08]  /*0350*/  DMUL R6, R2, R2 ;  /* 0x0000000202067228 */ /* 0x001fd00000000000 */
[----:B------:R-:W-:-:S08]  /*0360*/  DFMA R6, R4, -R6, 1 ;  /* 0x3ff000000406742b */ /* 0x000fd00000000806 */
[----:B------:R-:W-:Y:S02]  /*0370*/  DFMA R8, R6, R8, 0.5 ;  /* 0x3fe000000608742b */ /* 0x000fe40000000008 */
[----:B------:R-:W-:-:S08]  /*0380*/  DMUL R6, R2, R6 ;  /* 0x0000000602067228 */ /* 0x000fd00000000000 */
[----:B------:R-:W-:-:S08]  /*0390*/  DFMA R6, R8, R6, R2 ;  /* 0x000000060806722b */ /* 0x000fd00000000002 */
[----:B------:R-:W-:Y:S02]  /*03a0*/  DMUL R2, R4, R6 ;  /* 0x0000000604027228 */ /* 0x000fe40000000000 */
[----:B------:R-:W-:-:S06]  /*03b0*/  IADD3 R7, PT, PT, R7, -0x100000, RZ ;  /* 0xfff0000007077810 */ /* 0x000fcc0007ffe0ff */
[----:B------:R-:W-:-:S08]  /*03c0*/  DFMA R8, R2, -R2, R4 ;  /* 0x800000020208722b */ /* 0x000fd00000000004 */
[----:B------:R-:W-:-:S10]  /*03d0*/  DFMA R2, R6, R8, R2 ;  /* 0x000000080602722b */ /* 0x000fd40000000002 */
[----:B------:R-:W-:Y:S01]  /*03e0*/  VIADD R3, R3, 0xfcb00000 ;  /* 0xfcb0000003037836 */ /* 0x000fe20000000000 */
[----:B------:R-:W-:Y:S06]  /*03f0*/  BRA `(.L_x_12) ;  /* 0x0000000000047947 */ /* 0x000fec0003800000 */
.L_x_13:
[----:B------:R-:W-:-:S11]  /*0400*/  DADD R2, R4, R4 ;  /* 0x0000000004027229 */ /* 0x000fd60000000004 */
.L_x_12:
[----:B------:R-:W-:Y:S01]  /*0410*/  IMAD.MOV.U32 R4, RZ, RZ, R2 ;  /* 0x000000ffff047224 */ /* 0x000fe200078e0002 */
[----:B------:R-:W-:Y:S01]  /*0420*/  MOV R5, R3 ;  /* 0x0000000300057202 */ /* 0x000fe20000000f00 */
[----:B------:R-:W-:Y:S01]  /*0430*/  IMAD.MOV.U32 R2, RZ, RZ, R0 ;  /* 0x000000ffff027224 */ /* 0x000fe200078e0000 */
[----:B------:R-:W-:-:S04]  /*0440*/  MOV R3, 0x0 ;  /* 0x0000000000037802 */ /* 0x000fc80000000f00 */
[----:B------:R-:W-:Y:S05]  /*0450*/  RET.REL.NODEC R2 `(_Z10sqrtKernelPfPx) ;  /* 0xfffffff802e87950 */ /* 0x000fea0003c3ffff */
.L_x_14:
        /* <DEDUP_REMOVED lines=10> */
.L_x_15:


//--------------------- .nv.shared._Z16gridStrideKernelILj9EEvjPKiPx --------------------------
	.section	.nv.shared._Z16gridStrideKernelILj9EEvjPKiPx,"aw",@nobits
	.sectionflags	@""
	.align	16
	.zero		1024


//--------------------- .nv.shared.reserved.0     --------------------------
	.section	.nv.shared.reserved.0,"aw",@nobits
	.weak		__nv_reservedSMEM_offset_0_alias
	.size		__nv_reservedSMEM_offset_0_alias, 0, 64
	.other		__nv_reservedSMEM_offset_0_alias,@"STO_CUDA_RESERVED_SHARED STV_DEFAULT"
__nv_reservedSMEM_offset_0_alias:
	.zero		0
	.zero		64


//--------------------- .nv.shared._Z16gridStrideKernelILj8EEvjPKiPx --------------------------
	.section	.nv.shared._Z16gridStrideKernelILj8EEvjPKiPx,"aw",@nobits
	.sectionflags	@""
	.align	16
	.zero		1024


//--------------------- .nv.shared._Z10sqrtKernelPfPx --------------------------
	.section	.nv.shared._Z10sqrtKernelPfPx,"aw",@nobits
	.sectionflags	@""
	.align	16
	.zero		1024


//--------------------- .nv.constant0._Z16gridStrideKernelILj9EEvjPKiPx --------------------------
	.section	.nv.constant0._Z16gridStrideKernelILj9EEvjPKiPx,"a",@progbits
	.sectionflags	@""
	.align	4
.nv.constant0._Z16gridStrideKernelILj9EEvjPKiPx:
	.zero		920


//--------------------- .nv.constant0._Z16gridStrideKernelILj8EEvjPKiPx --------------------------
	.section	.nv.constant0._Z16gridStrideKernelILj8EEvjPKiPx,"a",@progbits
	.sectionflags	@""
	.align	4
.nv.constant0._Z16gridStrideKernelILj8EEvjPKiPx:
	.zero		920


//--------------------- .nv.constant0._Z10sqrtKernelPfPx --------------------------
	.section	.nv.constant0._Z10sqrtKernelPfPx,"a",@progbits
	.sectionflags	@""
	.align	4
.nv.constant0._Z10sqrtKernelPfPx:
	.zero		912


//--------------------- SYMBOLS --------------------------

	.type		.nv.reservedSmem.offset0,@object
	.size		.nv.reservedSmem.offset0,0x4
	.type		.nv.reservedSmem.cap,@object
	.size		.nv.reservedSmem.cap,0x4
